	.headerflags	@"EF_CUDA_TEXMODE_UNIFIED EF_CUDA_64BIT_ADDRESS EF_CUDA_ACCELERATORS EF_CUDA_SM90 EF_CUDA_VIRTUAL_SM(EF_CUDA_SM90)"
	.elftype	@"ET_EXEC"


//--------------------- .nv.info                  --------------------------
	.section	.nv.info,"",@"SHT_CUDA_INFO"
	.align	4


	//----- nvinfo : EIATTR_REGCOUNT
	.align		4
        /*0000*/ 	.byte	0x04, 0x2f
        /*0002*/ 	.short	(.L_1 - .L_0)
	.align		4
.L_0:
        /*0004*/ 	.word	index@(triton_poi_fused_convolution_relu_56)
        /*0008*/ 	.word	0x0000000c


	//----- nvinfo : EIATTR_MIN_STACK_SIZE
	.align		4
.L_1:
        /*000c*/ 	.byte	0x04, 0x12
        /*000e*/ 	.short	(.L_3 - .L_2)
	.align		4
.L_2:
        /*0010*/ 	.word	index@(triton_poi_fused_convolution_relu_56)
        /*0014*/ 	.word	0x00000000


	//----- nvinfo : EIATTR_FRAME_SIZE
	.align		4
.L_3:
        /*0018*/ 	.byte	0x04, 0x11
        /*001a*/ 	.short	(.L_5 - .L_4)
	.align		4
.L_4:
        /*001c*/ 	.word	index@(triton_poi_fused_convolution_relu_56)
        /*0020*/ 	.word	0x00000000


	//----- nvinfo : EIATTR_MIN_STACK_SIZE
	.align		4
.L_5:
        /*0024*/ 	.byte	0x04, 0x12
        /*0026*/ 	.short	(.L_7 - .L_6)
	.align		4
.L_6:
        /*0028*/ 	.word	index@(triton_poi_fused_convolution_relu_56)
        /*002c*/ 	.word	0x00000000
.L_7:


//--------------------- .nv.info.triton_poi_fused_convolution_relu_56 --------------------------
	.section	.nv.info.triton_poi_fused_convolution_relu_56,"",@"SHT_CUDA_INFO"
	.sectionflags	@""
	.align	4


	//----- nvinfo : EIATTR_CUDA_API_VERSION
	.align		4
        /*0000*/ 	.byte	0x04, 0x37
        /*0002*/ 	.short	(.L_9 - .L_8)
.L_8:
        /*0004*/ 	.word	0x0000007c


	//----- nvinfo : EIATTR_KPARAM_INFO
	.align		4
.L_9:
        /*0008*/ 	.byte	0x04, 0x17
        /*000a*/ 	.short	(.L_11 - .L_10)
.L_10:
        /*000c*/ 	.word	0x00000000
        /*0010*/ 	.short	0x0002
        /*0012*/ 	.short	0x0010
        /*0014*/ 	.byte	0x00, 0xf0, 0x11, 0x00


	//----- nvinfo : EIATTR_KPARAM_INFO
	.align		4
.L_11:
        /*0018*/ 	.byte	0x04, 0x17
        /*001a*/ 	.short	(.L_13 - .L_12)
.L_12:
        /*001c*/ 	.word	0x00000000
        /*0020*/ 	.short	0x0001
        /*0022*/ 	.short	0x0008
        /*0024*/ 	.byte	0x00, 0xf4, 0x21, 0x00


	//----- nvinfo : EIATTR_KPARAM_INFO
	.align		4
.L_13:
        /*0028*/ 	.byte	0x04, 0x17
        /*002a*/ 	.short	(.L_15 - .L_14)
.L_14:
        /*002c*/ 	.word	0x00000000
        /*0030*/ 	.short	0x0000
        /*0032*/ 	.short	0x0000
        /*0034*/ 	.byte	0x00, 0xf4, 0x21, 0x00


	//----- nvinfo : EIATTR_SPARSE_MMA_MASK
	.align		4
.L_15:
        /*0038*/ 	.byte	0x03, 0x50
        /*003a*/ 	.short	0x0000


	//----- nvinfo : EIATTR_MAXREG_COUNT
	.align		4
        /*003c*/ 	.byte	0x03, 0x1b
        /*003e*/ 	.short	0x00ff


	//----- nvinfo : EIATTR_EXIT_INSTR_OFFSETS
	.align		4
        /*0040*/ 	.byte	0x04, 0x1c
        /*0042*/ 	.short	(.L_17 - .L_16)


	//   ....[0]....
.L_16:
        /*0044*/ 	.word	0x00000160


	//   ....[1]....
        /*0048*/ 	.word	0x00000180


	//----- nvinfo : EIATTR_REQNTID
	.align		4
.L_17:
        /*004c*/ 	.byte	0x04, 0x10
        /*004e*/ 	.short	(.L_19 - .L_18)
.L_18:
        /*0050*/ 	.word	0x00000080
        /*0054*/ 	.word	0x00000001
        /*0058*/ 	.word	0x00000001


	//----- nvinfo : EIATTR_CBANK_PARAM_SIZE
	.align		4
.L_19:
        /*005c*/ 	.byte	0x03, 0x19
        /*005e*/ 	.short	0x0014


	//----- nvinfo : EIATTR_PARAM_CBANK
	.align		4
        /*0060*/ 	.byte	0x04, 0x0a
        /*0062*/ 	.short	(.L_21 - .L_20)
	.align		4
.L_20:
        /*0064*/ 	.word	index@(.nv.constant0.triton_poi_fused_convolution_relu_56)
        /*0068*/ 	.short	0x0210
        /*006a*/ 	.short	0x0014


	//----- nvinfo : EIATTR_SW_WAR
	.align		4
.L_21:
        /*006c*/ 	.byte	0x04, 0x36
        /*006e*/ 	.short	(.L_23 - .L_22)
.L_22:
        /*0070*/ 	.word	0x00000008
.L_23:


//--------------------- .nv.callgraph             --------------------------
	.section	.nv.callgraph,"",@"SHT_CUDA_CALLGRAPH"
	.align	4
	.sectionentsize	8
	.align		4
        /*0000*/ 	.word	0x00000000
	.align		4
        /*0004*/ 	.word	0xffffffff
	.align		4
        /*0008*/ 	.word	0x00000000
	.align		4
        /*000c*/ 	.word	0xfffffffe
	.align		4
        /*0010*/ 	.word	0x00000000
	.align		4
        /*0014*/ 	.word	0xfffffffd
	.align		4
        /*0018*/ 	.word	0x00000000
	.align		4
        /*001c*/ 	.word	0xfffffffc


//--------------------- .text.triton_poi_fused_convolution_relu_56 --------------------------
	.section	.text.triton_poi_fused_convolution_relu_56,"ax",@progbits
	.align	128
        .global         triton_poi_fused_convolution_relu_56
        .type           triton_poi_fused_convolution_relu_56,@function
        .size           triton_poi_fused_convolution_relu_56,(.L_x_1 - triton_poi_fused_convolution_relu_56)
        .other          triton_poi_fused_convolution_relu_56,@"STO_CUDA_ENTRY STV_DEFAULT"
triton_poi_fused_convolution_relu_56:
.text.triton_poi_fused_convolution_relu_56:
[----:B------:R-:W0:Y:S02]  /*0000*/  LDC R1, c[0x0][0x28] ;  /* 0x00000a00ff017b82 */ /* 0x000e240000000800 */
[----:B------:R-:W1:Y:S01]  /*0010*/  S2R R0, SR_TID.X ;  /* 0x0000000000007919 */ /* 0x000e620000002100 */
[----:B------:R-:W2:Y:S01]  /*0020*/  LDC.64 R2, c[0x0][0x210] ;  /* 0x00008400ff027b82 */ /* 0x000ea20000000a00 */
[----:B------:R-:W-:Y:S01]  /*0030*/  ULDC.64 UR4, c[0x0][0x208] ;  /* 0x0000820000047ab9 */ /* 0x000fe20000000a00 */
[----:B------:R-:W3:Y:S06]  /*0040*/  S2R R7, SR_CTAID.X ;  /* 0x0000000000077919 */ /* 0x000eec0000002500 */
[----:B------:R-:W4:Y:S01]  /*0050*/  LDC.64 R4, c[0x0][0x218] ;  /* 0x00008600ff047b82 */ /* 0x000f220000000a00 */
[----:B-1----:R-:W-:-:S05]  /*0060*/  LOP3.LUT R0, R0, 0x7f, RZ, 0xc0, !PT ;  /* 0x0000007f00007812 */ /* 0x002fca00078ec0ff */
[----:B---3--:R-:W-:-:S04]  /*0070*/  IMAD R7, R7, 0x80, R0 ;  /* 0x0000008007077824 */ /* 0x008fc800078e0200 */
[C---:B------:R-:W-:Y:S01]  /*0080*/  IMAD.HI R0, R7.reuse, 0x38e38e39, RZ ;  /* 0x38e38e3907007827 */ /* 0x040fe200078e02ff */
[----:B------:R-:W-:-:S03]  /*0090*/  ISETP.GE.AND P1, PT, R7, 0x2400, PT ;  /* 0x000024000700780c */ /* 0x000fc60003f26270 */
[----:B--2---:R-:W-:Y:S01]  /*00a0*/  IMAD.WIDE R2, R7, 0x4, R2 ;  /* 0x0000000407027825 */ /* 0x004fe200078e0202 */
[----:B------:R-:W-:-:S04]  /*00b0*/  SHF.R.U32.HI R9, RZ, 0x1f, R0 ;  /* 0x0000001fff097819 */ /* 0x000fc80000011600 */
[----:B------:R-:W-:-:S05]  /*00c0*/  LEA.HI.SX32 R0, R0, R9, 0x1b ;  /* 0x0000000900007211 */ /* 0x000fca00078fdaff */
[----:B------:R-:W-:Y:S01]  /*00d0*/  IMAD R9, R0, -0x90, R7 ;  /* 0xffffff7000097824 */ /* 0x000fe200078e0207 */
[----:B------:R-:W-:Y:S01]  /*00e0*/  HFMA2.MMA R0, -RZ, RZ, 0, 0 ;  /* 0x00000000ff007435 */ /* 0x000fe200000001ff */
[----:B------:R-:W-:Y:S02]  /*00f0*/  IMAD.MOV.U32 R7, RZ, RZ, RZ ;  /* 0x000000ffff077224 */ /* 0x000fe400078e00ff */
[----:B----4-:R-:W-:-:S05]  /*0100*/  IMAD.WIDE R4, R9, 0x4, R4 ;  /* 0x0000000409047825 */ /* 0x010fca00078e0204 */
[----:B------:R-:W2:Y:S04]  /*0110*/  @!P1 LDG.E.EL R7, desc[UR4][R4.64] ;  /* 0x0000000404079981 */ /* 0x000ea8000c2e1900 */
[----:B------:R-:W2:Y:S02]  /*0120*/  @!P1 LDG.E R0, desc[UR4][R2.64] ;  /* 0x0000000402009981 */ /* 0x000ea4000c1e1900 */
[----:B--2---:R-:W-:Y:S01]  /*0130*/  FADD R6, R7, R0 ;  /* 0x0000000007067221 */ /* 0x004fe20000000000 */
[----:B------:R-:W-:-:S04]  /*0140*/  FSETP.GEU.AND P0, PT, R0, -R7, PT ;  /* 0x800000070000720b */ /* 0x000fc80003f0e000 */
[----:B------:R-:W-:Y:S01]  /*0150*/  FSEL R7, R6, RZ, P0 ;  /* 0x000000ff06077208 */ /* 0x000fe20000000000 */
[----:B------:R-:W-:Y:S08]  /*0160*/  @P1 EXIT ;  /* 0x000000000000194d */ /* 0x000ff00003800000 */
[----:B------:R-:W-:Y:S01]  /*0170*/  STG.E desc[UR4][R2.64], R7 ;  /* 0x0000000702007986 */ /* 0x000fe2000c101904 */
[----:B------:R-:W-:Y:S05]  /*0180*/  EXIT ;  /* 0x000000000000794d */ /* 0x000fea0003800000 */
.L_x_0:
[----:B------:R-:W-:-:S00]  /*0190*/  BRA `(.L_x_0) ;  /* 0xfffffffc00fc7947 */ /* 0x000fc0000383ffff */
[----:B------:R-:W-:-:S00]  /*01a0*/  NOP ;  /* 0x0000000000007918 */ /* 0x000fc00000000000 */
        /* <DEDUP_REMOVED lines=13> */
.L_x_1:


//--------------------- .nv.constant0.triton_poi_fused_convolution_relu_56 --------------------------
	.section	.nv.constant0.triton_poi_fused_convolution_relu_56,"a",@progbits
	.sectionflags	@""
	.align	4
.nv.constant0.triton_poi_fused_convolution_relu_56:
	.zero		548
